//
// Generated by NVIDIA NVVM Compiler
//
// Compiler Build ID: CL-36424714
// Cuda compilation tools, release 13.0, V13.0.88
// Based on NVVM 20.0.0
//

.version 9.0
.target sm_100
.address_size 64

.extern .func  (.param .b32 func_retval0) vprintf
(
	.param .b64 vprintf_param_0,
	.param .b64 vprintf_param_1
)
;
.global .align 1 .b8 $str[11] = {65, 91, 105, 93, 32, 61, 32, 37, 100, 10};

.entry _Z6vecAddPiS_S_i(
	.param .u64 .ptr .align 1 _Z6vecAddPiS_S_i_param_0,
	.param .u64 .ptr .align 1 _Z6vecAddPiS_S_i_param_1,
	.param .u64 .ptr .align 1 _Z6vecAddPiS_S_i_param_2,
	.param .u32 _Z6vecAddPiS_S_i_param_3
)
{
	.local .align 8 .b8 	__local_depot0[8];
	.reg .b64 	%SP;
	.reg .b64 	%SPL;
	.reg .pred 	%p<2>;
	.reg .b32 	%r<11>;
	.reg .b64 	%rd<15>;

	mov.u64 	%SPL, __local_depot0;
	cvta.local.u64 	%SP, %SPL;
	ld.param.u64 	%rd1, [_Z6vecAddPiS_S_i_param_0];
	ld.param.u64 	%rd2, [_Z6vecAddPiS_S_i_param_1];
	ld.param.u64 	%rd3, [_Z6vecAddPiS_S_i_param_2];
	ld.param.u32 	%r2, [_Z6vecAddPiS_S_i_param_3];
	mov.u32 	%r3, %ctaid.x;
	mov.u32 	%r4, %ntid.x;
	mov.u32 	%r5, %tid.x;
	mad.lo.s32 	%r1, %r3, %r4, %r5;
	setp.ge.s32 	%p1, %r1, %r2;
	@%p1 bra 	$L__BB0_2;
	add.u64 	%rd4, %SP, 0;
	add.u64 	%rd5, %SPL, 0;
	cvta.to.global.u64 	%rd6, %rd1;
	cvta.to.global.u64 	%rd7, %rd2;
	cvta.to.global.u64 	%rd8, %rd3;
	mul.wide.s32 	%rd9, %r1, 4;
	add.s64 	%rd10, %rd6, %rd9;
	ld.global.u32 	%r6, [%rd10];
	add.s64 	%rd11, %rd7, %rd9;
	ld.global.u32 	%r7, [%rd11];
	add.s32 	%r8, %r7, %r6;
	st.local.u32 	[%rd5], %r6;
	mov.u64 	%rd12, $str;
	cvta.global.u64 	%rd13, %rd12;
	{ // callseq 0, 0
	.param .b64 param0;
	st.param.b64 	[param0], %rd13;
	.param .b64 param1;
	st.param.b64 	[param1], %rd4;
	.param .b32 retval0;
	call.uni (retval0), 
	vprintf, 
	(
	param0, 
	param1
	);
	ld.param.b32 	%r9, [retval0];
	} // callseq 0
	add.s64 	%rd14, %rd8, %rd9;
	st.global.u32 	[%rd14], %r8;
$L__BB0_2:
	ret;

}


// ===== COMPILED SASS (sm_100) =====

	.target	sm_100

	.elftype	@"ET_EXEC"


//--------------------- .note.nv.tkinfo           --------------------------
	.section	.note.nv.tkinfo,"",@"SHT_NOTE"
	.sectionflags	@"SHF_NOTE_NV_TKINFO"
	.tkinfo
        /*0018*/ 	.word	0x00000002
        /*0030*/ 	.string	""
        /*0030*/ 	.string	"ptxas"
        /*0030*/ 	.string	"Cuda compilation tools, release 13.0, V13.0.88"
        /*0030*/ 	.string	"Build cuda_13.0.r13.0/compiler.36424714_0"
        /*0030*/ 	.string	"-arch sm_100 -m 64 "



//--------------------- .note.nv.cuinfo           --------------------------
	.section	.note.nv.cuinfo,"",@"SHT_NOTE"
	.sectionflags	@"SHF_NOTE_NV_CUINFO"
        /*0018*/ 	.short	0x0002
        /*001a*/ 	.short	0x0064
        /*001c*/ 	.short	0x0082
	.zero		2


//--------------------- .nv.info                  --------------------------
	.section	.nv.info,"",@"SHT_CUDA_INFO"
	.align	4


	//----- nvinfo : EIATTR_REGCOUNT
	.align		4
        /*0000*/ 	.byte	0x04, 0x2f
        /*0002*/ 	.short	(.L_2 - .L_1)
	.align		4
.L_1:
        /*0004*/ 	.word	index@(_Z6vecAddPiS_S_i)
        /*0008*/ 	.word	0x00000018


	//----- nvinfo : EIATTR_FRAME_SIZE
	.align		4
.L_2:
        /*000c*/ 	.byte	0x04, 0x11
        /*000e*/ 	.short	(.L_4 - .L_3)
	.align		4
.L_3:
        /*0010*/ 	.word	index@(_Z6vecAddPiS_S_i)
        /*0014*/ 	.word	0x00000008


	//----- nvinfo : EIATTR_MIN_STACK_SIZE
	.align		4
.L_4:
        /*0018*/ 	.byte	0x04, 0x12
        /*001a*/ 	.short	(.L_6 - .L_5)
	.align		4
.L_5:
        /*001c*/ 	.word	index@(_Z6vecAddPiS_S_i)
        /*0020*/ 	.word	0x00000008
.L_6:


//--------------------- .nv.compat                --------------------------
	.section	.nv.compat,"",@"SHT_CUDA_COMPAT_INFO"
	.align	4
        /*0000*/ 	.byte	0x02, 0x09, 0x00, 0x00, 0x02, 0x02, 0x01, 0x00, 0x02, 0x05, 0x05, 0x00, 0x03, 0x07, 0x01, 0x01
        /*0010*/ 	.byte	0x02, 0x03, 0x00, 0x00, 0x02, 0x06, 0x01, 0x00, 0x04, 0x0b, 0x08, 0x00, 0x09, 0x00, 0x00, 0x00
        /*0020*/ 	.byte	0x00, 0x00, 0x00, 0x00


//--------------------- .nv.info._Z6vecAddPiS_S_i --------------------------
	.section	.nv.info._Z6vecAddPiS_S_i,"",@"SHT_CUDA_INFO"
	.sectionflags	@""
	.align	4


	//----- nvinfo : EIATTR_CUDA_API_VERSION
	.align		4
        /*0000*/ 	.byte	0x04, 0x37
        /*0002*/ 	.short	(.L_8 - .L_7)
.L_7:
        /*0004*/ 	.word	0x00000082


	//----- nvinfo : EIATTR_KPARAM_INFO
	.align		4
.L_8:
        /*0008*/ 	.byte	0x04, 0x17
        /*000a*/ 	.short	(.L_10 - .L_9)
.L_9:
        /*000c*/ 	.word	0x00000000
        /*0010*/ 	.short	0x0003
        /*0012*/ 	.short	0x0018
        /*0014*/ 	.byte	0x00, 0xf0, 0x11, 0x00


	//----- nvinfo : EIATTR_KPARAM_INFO
	.align		4
.L_10:
        /*0018*/ 	.byte	0x04, 0x17
        /*001a*/ 	.short	(.L_12 - .L_11)
.L_11:
        /*001c*/ 	.word	0x00000000
        /*0020*/ 	.short	0x0002
        /*0022*/ 	.short	0x0010
        /*0024*/ 	.byte	0x00, 0xf5, 0x21, 0x00


	//----- nvinfo : EIATTR_KPARAM_INFO
	.align		4
.L_12:
        /*0028*/ 	.byte	0x04, 0x17
        /*002a*/ 	.short	(.L_14 - .L_13)
.L_13:
        /*002c*/ 	.word	0x00000000
        /*0030*/ 	.short	0x0001
        /*0032*/ 	.short	0x0008
        /*0034*/ 	.byte	0x00, 0xf5, 0x21, 0x00


	//----- nvinfo : EIATTR_KPARAM_INFO
	.align		4
.L_14:
        /*0038*/ 	.byte	0x04, 0x17
        /*003a*/ 	.short	(.L_16 - .L_15)
.L_15:
        /*003c*/ 	.word	0x00000000
        /*0040*/ 	.short	0x0000
        /*0042*/ 	.short	0x0000
        /*0044*/ 	.byte	0x00, 0xf5, 0x21, 0x00


	//----- nvinfo : EIATTR_SPARSE_MMA_MASK
	.align		4
.L_16:
        /*0048*/ 	.byte	0x03, 0x50
        /*004a*/ 	.short	0x0000


	//----- nvinfo : EIATTR_MAXREG_COUNT
	.align		4
        /*004c*/ 	.byte	0x03, 0x1b
        /*004e*/ 	.short	0x00ff


	//----- nvinfo : EIATTR_EXTERNS
	.align		4
        /*0050*/ 	.byte	0x04, 0x0f
        /*0052*/ 	.short	(.L_18 - .L_17)


	//   ....[0]....
	.align		4
.L_17:
        /*0054*/ 	.word	index@(vprintf)


	//----- nvinfo : EIATTR_MERCURY_ISA_VERSION
	.align		4
.L_18:
        /*0058*/ 	.byte	0x03, 0x5f
        /*005a*/ 	.short	0x0101


	//----- nvinfo : EIATTR_VRC_CTA_INIT_COUNT
	.align		4
        /*005c*/ 	.byte	0x02, 0x4a
	.zero		1
	.zero		1


	//----- nvinfo : EIATTR_SYSCALL_OFFSETS
	.align		4
        /*0060*/ 	.byte	0x04, 0x46
        /*0062*/ 	.short	(.L_20 - .L_19)


	//   ....[0]....
.L_19:
        /*0064*/ 	.word	0x000001c0


	//----- nvinfo : EIATTR_EXIT_INSTR_OFFSETS
	.align		4
.L_20:
        /*0068*/ 	.byte	0x04, 0x1c
        /*006a*/ 	.short	(.L_22 - .L_21)


	//   ....[0]....
.L_21:
        /*006c*/ 	.word	0x000000c0


	//   ....[1]....
        /*0070*/ 	.word	0x00000200


	//----- nvinfo : EIATTR_CRS_STACK_SIZE
	.align		4
.L_22:
        /*0074*/ 	.byte	0x04, 0x1e
        /*0076*/ 	.short	(.L_24 - .L_23)
.L_23:
        /*0078*/ 	.word	0x00000000


	//----- nvinfo : EIATTR_CBANK_PARAM_SIZE
	.align		4
.L_24:
        /*007c*/ 	.byte	0x03, 0x19
        /*007e*/ 	.short	0x001c


	//----- nvinfo : EIATTR_PARAM_CBANK
	.align		4
        /*0080*/ 	.byte	0x04, 0x0a
        /*0082*/ 	.short	(.L_26 - .L_25)
	.align		4
.L_25:
        /*0084*/ 	.word	index@(.nv.constant0._Z6vecAddPiS_S_i)
        /*0088*/ 	.short	0x0380
        /*008a*/ 	.short	0x001c


	//----- nvinfo : EIATTR_SW_WAR
	.align		4
.L_26:
        /*008c*/ 	.byte	0x04, 0x36
        /*008e*/ 	.short	(.L_28 - .L_27)
.L_27:
        /*0090*/ 	.word	0x00000008
.L_28:


//--------------------- .nv.callgraph             --------------------------
	.section	.nv.callgraph,"",@"SHT_CUDA_CALLGRAPH"
	.align	4
	.sectionentsize	8
	.align		4
        /*0000*/ 	.word	0x00000000
	.align		4
        /*0004*/ 	.word	0xffffffff
	.align		4
        /*0008*/ 	.word	index@(_Z6vecAddPiS_S_i)
	.align		4
        /*000c*/ 	.word	index@(vprintf)
	.align		4
        /*0010*/ 	.word	0x00000000
	.align		4
        /*0014*/ 	.word	0xfffffffe
	.align		4
        /*0018*/ 	.word	0x00000000
	.align		4
        /*001c*/ 	.word	0xfffffffd
	.align		4
        /*0020*/ 	.word	0x00000000
	.align		4
        /*0024*/ 	.word	0xfffffffc


//--------------------- .nv.constant4             --------------------------
	.section	.nv.constant4,"a",@progbits
	.align	8
	.align		8
.nv.constant4:
        /*0000*/ 	.dword	vprintf
	.align		8
        /*0008*/ 	.dword	$str


//--------------------- .text._Z6vecAddPiS_S_i    --------------------------
	.section	.text._Z6vecAddPiS_S_i,"ax",@progbits
	.align	128
.text._Z6vecAddPiS_S_i:
        .type           _Z6vecAddPiS_S_i,@function
        .size           _Z6vecAddPiS_S_i,(.L_x_2 - _Z6vecAddPiS_S_i)
        .other          _Z6vecAddPiS_S_i,@"STO_CUDA_ENTRY STV_DEFAULT"
_Z6vecAddPiS_S_i:
[----:B------:R-:W0:Y:S01]  /*0000*/  LDC R1, c[0x0][0x37c] ;  /* 0x0000df00ff017b82 */ /* 0x000e220000000800 */
[----:B------:R-:W1:Y:S01]  /*0010*/  S2R R0, SR_TID.X ;  /* 0x0000000000007919 */ /* 0x000e620000002100 */
[----:B------:R-:W2:Y:S06]  /*0020*/  LDCU UR5, c[0x0][0x2fc] ;  /* 0x00005f80ff0577ac */ /* 0x000eac0008000800 */
[----:B------:R-:W1:Y:S01]  /*0030*/  S2UR UR6, SR_CTAID.X ;  /* 0x00000000000679c3 */ /* 0x000e620000002500 */
[----:B0-----:R-:W-:Y:S01]  /*0040*/  IADD3 R1, PT, PT, R1, -0x8, RZ ;  /* 0xfffffff801017810 */ /* 0x001fe20007ffe0ff */
[----:B------:R-:W0:Y:S01]  /*0050*/  LDCU UR7, c[0x0][0x398] ;  /* 0x00007300ff0777ac */ /* 0x000e220008000800 */
[----:B------:R-:W3:Y:S05]  /*0060*/  LDCU UR4, c[0x0][0x2f8] ;  /* 0x00005f00ff0477ac */ /* 0x000eea0008000800 */
[----:B------:R-:W1:Y:S01]  /*0070*/  LDC R17, c[0x0][0x360] ;  /* 0x0000d800ff117b82 */ /* 0x000e620000000800 */
[----:B---3--:R-:W-:-:S04]  /*0080*/  IADD3 R6, P1, PT, R1, UR4, RZ ;  /* 0x0000000401067c10 */ /* 0x008fc8000ff3e0ff */
[----:B--2---:R-:W-:Y:S01]  /*0090*/  IADD3.X R7, PT, PT, RZ, UR5, RZ, P1, !PT ;  /* 0x00000005ff077c10 */ /* 0x004fe20008ffe4ff */
[----:B-1----:R-:W-:-:S05]  /*00a0*/  IMAD R17, R17, UR6, R0 ;  /* 0x0000000611117c24 */ /* 0x002fca000f8e0200 */
[----:B0-----:R-:W-:-:S13]  /*00b0*/  ISETP.GE.AND P0, PT, R17, UR7, PT ;  /* 0x0000000711007c0c */ /* 0x001fda000bf06270 */
[----:B------:R-:W-:Y:S05]  /*00c0*/  @P0 EXIT ;  /* 0x000000000000094d */ /* 0x000fea0003800000 */
[----:B------:R-:W0:Y:S01]  /*00d0*/  LDC.64 R2, c[0x0][0x380] ;  /* 0x0000e000ff027b82 */ /* 0x000e220000000a00 */
[----:B------:R-:W1:Y:S07]  /*00e0*/  LDCU.64 UR36, c[0x0][0x358] ;  /* 0x00006b00ff2477ac */ /* 0x000e6e0008000a00 */
[----:B------:R-:W2:Y:S01]  /*00f0*/  LDC.64 R8, c[0x0][0x388] ;  /* 0x0000e200ff087b82 */ /* 0x000ea20000000a00 */
[----:B------:R-:W-:Y:S01]  /*0100*/  MOV R0, 0x0 ;  /* 0x0000000000007802 */ /* 0x000fe20000000f00 */
[----:B------:R-:W3:Y:S01]  /*0110*/  LDCU.64 UR4, c[0x4][0x8] ;  /* 0x01000100ff0477ac */ /* 0x000ee20008000a00 */
[----:B0-----:R-:W-:-:S06]  /*0120*/  IMAD.WIDE R2, R17, 0x4, R2 ;  /* 0x0000000411027825 */ /* 0x001fcc00078e0202 */
[----:B-1----:R-:W4:Y:S01]  /*0130*/  LDG.E R2, desc[UR36][R2.64] ;  /* 0x0000002402027981 */ /* 0x002f22000c1e1900 */
[----:B--2---:R-:W-:-:S06]  /*0140*/  IMAD.WIDE R8, R17, 0x4, R8 ;  /* 0x0000000411087825 */ /* 0x004fcc00078e0208 */
[----:B------:R-:W2:Y:S01]  /*0150*/  LDG.E R9, desc[UR36][R8.64] ;  /* 0x0000002408097981 */ /* 0x000ea2000c1e1900 */
[----:B------:R0:W1:Y:S01]  /*0160*/  LDC.64 R10, c[0x4][R0] ;  /* 0x01000000000a7b82 */ /* 0x0000620000000a00 */
[----:B---3--:R-:W-:Y:S01]  /*0170*/  MOV R4, UR4 ;  /* 0x0000000400047c02 */ /* 0x008fe20008000f00 */
[----:B------:R-:W-:Y:S01]  /*0180*/  IMAD.U32 R5, RZ, RZ, UR5 ;  /* 0x00000005ff057e24 */ /* 0x000fe2000f8e00ff */
[----:B----4-:R0:W-:Y:S01]  /*0190*/  STL [R1], R2 ;  /* 0x0000000201007387 */ /* 0x0101e20000100800 */
[----:B-12---:R-:W-:-:S07]  /*01a0*/  IMAD.IADD R16, R2, 0x1, R9 ;  /* 0x0000000102107824 */ /* 0x006fce00078e0209 */
[----:B------:R-:W-:-:S07]  /*01b0*/  LEPC R20, `(.L_x_0) ;  /* 0x000000001014794e */ /* 0x000fce0000000000 */
[----:B0-----:R-:W-:Y:S05]  /*01c0*/  CALL.ABS.NOINC R10 ;  /* 0x000000000a007343 */ /* 0x001fea0003c00000 */
.L_x_0:
[----:B------:R-:W0:Y:S02]  /*01d0*/  LDC.64 R2, c[0x0][0x390] ;  /* 0x0000e400ff027b82 */ /* 0x000e240000000a00 */
[----:B0-----:R-:W-:-:S05]  /*01e0*/  IMAD.WIDE R2, R17, 0x4, R2 ;  /* 0x0000000411027825 */ /* 0x001fca00078e0202 */
[----:B------:R-:W-:Y:S01]  /*01f0*/  STG.E desc[UR36][R2.64], R16 ;  /* 0x0000001002007986 */ /* 0x000fe2000c101924 */
[----:B------:R-:W-:Y:S05]  /*0200*/  EXIT ;  /* 0x000000000000794d */ /* 0x000fea0003800000 */
.L_x_1:
[----:B------:R-:W-:-:S00]  /*0210*/  BRA `(.L_x_1) ;  /* 0xfffffffc00fc7947 */ /* 0x000fc0000383ffff */
[----:B------:R-:W-:-:S00]  /*0220*/  NOP ;  /* 0x0000000000007918 */ /* 0x000fc00000000000 */
        /* <DEDUP_REMOVED lines=13> */
.L_x_2:


//--------------------- .nv.global.init           --------------------------
	.section	.nv.global.init,"aw",@progbits
.nv.global.init:
	.type		$str,@object
	.size		$str,(.L_0 - $str)
$str:
        /*0000*/ 	.byte	0x41, 0x5b, 0x69, 0x5d, 0x20, 0x3d, 0x20, 0x25, 0x64, 0x0a, 0x00
.L_0:


//--------------------- .nv.shared.reserved.0     --------------------------
	.section	.nv.shared.reserved.0,"aw",@nobits
	.weak		__nv_reservedSMEM_offset_0_alias
	.size		__nv_reservedSMEM_offset_0_alias, 0, 64
	.other		__nv_reservedSMEM_offset_0_alias,@"STO_CUDA_RESERVED_SHARED STV_DEFAULT"
__nv_reservedSMEM_offset_0_alias:
	.zero		0
	.zero		64


//--------------------- .nv.constant0._Z6vecAddPiS_S_i --------------------------
	.section	.nv.constant0._Z6vecAddPiS_S_i,"a",@progbits
	.sectionflags	@""
	.align	4
.nv.constant0._Z6vecAddPiS_S_i:
	.zero		924


//--------------------- SYMBOLS --------------------------

	.type		.nv.reservedSmem.offset0,@object
	.size		.nv.reservedSmem.offset0,0x4
	.type		vprintf,@function
